//
// Generated by NVIDIA NVVM Compiler
//
// Compiler Build ID: CL-36424714
// Cuda compilation tools, release 13.0, V13.0.88
// Based on NVVM 20.0.0
//

.version 9.0
.target sm_100
.address_size 64

	// .globl	_Z24warp_intrinsics_mat_multPKiS0_Pii
// _ZZ24warp_intrinsics_mat_multPKiS0_PiiE3t_a has been demoted
// _ZZ24warp_intrinsics_mat_multPKiS0_PiiE3t_b has been demoted

.visible .entry _Z24warp_intrinsics_mat_multPKiS0_Pii(
	.param .u64 .ptr .align 1 _Z24warp_intrinsics_mat_multPKiS0_Pii_param_0,
	.param .u64 .ptr .align 1 _Z24warp_intrinsics_mat_multPKiS0_Pii_param_1,
	.param .u64 .ptr .align 1 _Z24warp_intrinsics_mat_multPKiS0_Pii_param_2,
	.param .u32 _Z24warp_intrinsics_mat_multPKiS0_Pii_param_3
)
{
	.reg .pred 	%p<40>;
	.reg .b32 	%r<143>;
	.reg .b64 	%rd<13>;
	// demoted variable
	.shared .align 4 .b8 _ZZ24warp_intrinsics_mat_multPKiS0_PiiE3t_a[4096];
	// demoted variable
	.shared .align 4 .b8 _ZZ24warp_intrinsics_mat_multPKiS0_PiiE3t_b[4096];
	ld.param.u64 	%rd3, [_Z24warp_intrinsics_mat_multPKiS0_Pii_param_0];
	ld.param.u64 	%rd4, [_Z24warp_intrinsics_mat_multPKiS0_Pii_param_1];
	ld.param.u64 	%rd5, [_Z24warp_intrinsics_mat_multPKiS0_Pii_param_2];
	ld.param.u32 	%r23, [_Z24warp_intrinsics_mat_multPKiS0_Pii_param_3];
	mov.u32 	%r25, %ctaid.y;
	mov.u32 	%r26, %ntid.y;
	mov.u32 	%r1, %tid.y;
	mad.lo.s32 	%r2, %r25, %r26, %r1;
	mov.u32 	%r27, %ctaid.x;
	mov.u32 	%r28, %ntid.x;
	mov.u32 	%r3, %tid.x;
	mad.lo.s32 	%r4, %r27, %r28, %r3;
	setp.lt.s32 	%p2, %r23, 1;
	mov.b32 	%r142, 0;
	@%p2 bra 	$L__BB0_6;
	add.s32 	%r30, %r23, 31;
	shr.u32 	%r31, %r30, 5;
	setp.lt.u32 	%p3, %r2, %r23;
	setp.lt.s32 	%p4, %r4, %r23;
	and.pred  	%p1, %p3, %p4;
	shl.b32 	%r32, %r1, 7;
	mov.u32 	%r33, _ZZ24warp_intrinsics_mat_multPKiS0_PiiE3t_a;
	add.s32 	%r34, %r33, %r32;
	shl.b32 	%r35, %r3, 2;
	add.s32 	%r5, %r34, %r35;
	mov.u32 	%r36, _ZZ24warp_intrinsics_mat_multPKiS0_PiiE3t_b;
	add.s32 	%r7, %r36, %r35;
	add.s32 	%r6, %r7, %r32;
	neg.s32 	%r139, %r31;
	mad.lo.s32 	%r138, %r23, %r2, %r3;
	mad.lo.s32 	%r137, %r1, %r23, %r4;
	shl.b32 	%r11, %r23, 5;
	cvta.to.global.u64 	%rd1, %rd3;
	cvta.to.global.u64 	%rd2, %rd4;
	mov.b32 	%r142, 0;
	not.pred 	%p5, %p1;
$L__BB0_2:
	@%p5 bra 	$L__BB0_4;
	mul.wide.u32 	%rd6, %r138, 4;
	add.s64 	%rd7, %rd1, %rd6;
	ld.global.u32 	%r38, [%rd7];
	st.shared.u32 	[%r5], %r38;
	mul.wide.u32 	%rd8, %r137, 4;
	add.s64 	%rd9, %rd2, %rd8;
	ld.global.u32 	%r141, [%rd9];
	bra.uni 	$L__BB0_5;
$L__BB0_4:
	mov.b32 	%r141, 0;
	st.shared.u32 	[%r5], %r141;
$L__BB0_5:
	st.shared.u32 	[%r6], %r141;
	bar.sync 	0;
	ld.shared.u32 	%r39, [%r5];
	bar.warp.sync 	-1;
	shfl.sync.idx.b32	%r40|%p6, %r39, 0, 31, -1;
	ld.shared.u32 	%r41, [%r7];
	mad.lo.s32 	%r42, %r40, %r41, %r142;
	shfl.sync.idx.b32	%r43|%p7, %r39, 1, 31, -1;
	ld.shared.u32 	%r44, [%r7+128];
	mad.lo.s32 	%r45, %r43, %r44, %r42;
	shfl.sync.idx.b32	%r46|%p8, %r39, 2, 31, -1;
	ld.shared.u32 	%r47, [%r7+256];
	mad.lo.s32 	%r48, %r46, %r47, %r45;
	shfl.sync.idx.b32	%r49|%p9, %r39, 3, 31, -1;
	ld.shared.u32 	%r50, [%r7+384];
	mad.lo.s32 	%r51, %r49, %r50, %r48;
	shfl.sync.idx.b32	%r52|%p10, %r39, 4, 31, -1;
	ld.shared.u32 	%r53, [%r7+512];
	mad.lo.s32 	%r54, %r52, %r53, %r51;
	shfl.sync.idx.b32	%r55|%p11, %r39, 5, 31, -1;
	ld.shared.u32 	%r56, [%r7+640];
	mad.lo.s32 	%r57, %r55, %r56, %r54;
	shfl.sync.idx.b32	%r58|%p12, %r39, 6, 31, -1;
	ld.shared.u32 	%r59, [%r7+768];
	mad.lo.s32 	%r60, %r58, %r59, %r57;
	shfl.sync.idx.b32	%r61|%p13, %r39, 7, 31, -1;
	ld.shared.u32 	%r62, [%r7+896];
	mad.lo.s32 	%r63, %r61, %r62, %r60;
	shfl.sync.idx.b32	%r64|%p14, %r39, 8, 31, -1;
	ld.shared.u32 	%r65, [%r7+1024];
	mad.lo.s32 	%r66, %r64, %r65, %r63;
	shfl.sync.idx.b32	%r67|%p15, %r39, 9, 31, -1;
	ld.shared.u32 	%r68, [%r7+1152];
	mad.lo.s32 	%r69, %r67, %r68, %r66;
	shfl.sync.idx.b32	%r70|%p16, %r39, 10, 31, -1;
	ld.shared.u32 	%r71, [%r7+1280];
	mad.lo.s32 	%r72, %r70, %r71, %r69;
	shfl.sync.idx.b32	%r73|%p17, %r39, 11, 31, -1;
	ld.shared.u32 	%r74, [%r7+1408];
	mad.lo.s32 	%r75, %r73, %r74, %r72;
	shfl.sync.idx.b32	%r76|%p18, %r39, 12, 31, -1;
	ld.shared.u32 	%r77, [%r7+1536];
	mad.lo.s32 	%r78, %r76, %r77, %r75;
	shfl.sync.idx.b32	%r79|%p19, %r39, 13, 31, -1;
	ld.shared.u32 	%r80, [%r7+1664];
	mad.lo.s32 	%r81, %r79, %r80, %r78;
	shfl.sync.idx.b32	%r82|%p20, %r39, 14, 31, -1;
	ld.shared.u32 	%r83, [%r7+1792];
	mad.lo.s32 	%r84, %r82, %r83, %r81;
	shfl.sync.idx.b32	%r85|%p21, %r39, 15, 31, -1;
	ld.shared.u32 	%r86, [%r7+1920];
	mad.lo.s32 	%r87, %r85, %r86, %r84;
	shfl.sync.idx.b32	%r88|%p22, %r39, 16, 31, -1;
	ld.shared.u32 	%r89, [%r7+2048];
	mad.lo.s32 	%r90, %r88, %r89, %r87;
	shfl.sync.idx.b32	%r91|%p23, %r39, 17, 31, -1;
	ld.shared.u32 	%r92, [%r7+2176];
	mad.lo.s32 	%r93, %r91, %r92, %r90;
	shfl.sync.idx.b32	%r94|%p24, %r39, 18, 31, -1;
	ld.shared.u32 	%r95, [%r7+2304];
	mad.lo.s32 	%r96, %r94, %r95, %r93;
	shfl.sync.idx.b32	%r97|%p25, %r39, 19, 31, -1;
	ld.shared.u32 	%r98, [%r7+2432];
	mad.lo.s32 	%r99, %r97, %r98, %r96;
	shfl.sync.idx.b32	%r100|%p26, %r39, 20, 31, -1;
	ld.shared.u32 	%r101, [%r7+2560];
	mad.lo.s32 	%r102, %r100, %r101, %r99;
	shfl.sync.idx.b32	%r103|%p27, %r39, 21, 31, -1;
	ld.shared.u32 	%r104, [%r7+2688];
	mad.lo.s32 	%r105, %r103, %r104, %r102;
	shfl.sync.idx.b32	%r106|%p28, %r39, 22, 31, -1;
	ld.shared.u32 	%r107, [%r7+2816];
	mad.lo.s32 	%r108, %r106, %r107, %r105;
	shfl.sync.idx.b32	%r109|%p29, %r39, 23, 31, -1;
	ld.shared.u32 	%r110, [%r7+2944];
	mad.lo.s32 	%r111, %r109, %r110, %r108;
	shfl.sync.idx.b32	%r112|%p30, %r39, 24, 31, -1;
	ld.shared.u32 	%r113, [%r7+3072];
	mad.lo.s32 	%r114, %r112, %r113, %r111;
	shfl.sync.idx.b32	%r115|%p31, %r39, 25, 31, -1;
	ld.shared.u32 	%r116, [%r7+3200];
	mad.lo.s32 	%r117, %r115, %r116, %r114;
	shfl.sync.idx.b32	%r118|%p32, %r39, 26, 31, -1;
	ld.shared.u32 	%r119, [%r7+3328];
	mad.lo.s32 	%r120, %r118, %r119, %r117;
	shfl.sync.idx.b32	%r121|%p33, %r39, 27, 31, -1;
	ld.shared.u32 	%r122, [%r7+3456];
	mad.lo.s32 	%r123, %r121, %r122, %r120;
	shfl.sync.idx.b32	%r124|%p34, %r39, 28, 31, -1;
	ld.shared.u32 	%r125, [%r7+3584];
	mad.lo.s32 	%r126, %r124, %r125, %r123;
	shfl.sync.idx.b32	%r127|%p35, %r39, 29, 31, -1;
	ld.shared.u32 	%r128, [%r7+3712];
	mad.lo.s32 	%r129, %r127, %r128, %r126;
	shfl.sync.idx.b32	%r130|%p36, %r39, 30, 31, -1;
	ld.shared.u32 	%r131, [%r7+3840];
	mad.lo.s32 	%r132, %r130, %r131, %r129;
	shfl.sync.idx.b32	%r133|%p37, %r39, 31, 31, -1;
	ld.shared.u32 	%r134, [%r7+3968];
	mad.lo.s32 	%r142, %r133, %r134, %r132;
	bar.sync 	0;
	add.s32 	%r139, %r139, 1;
	setp.ne.s32 	%p38, %r139, 0;
	add.s32 	%r138, %r138, 32;
	add.s32 	%r137, %r137, %r11;
	@%p38 bra 	$L__BB0_2;
$L__BB0_6:
	max.s32 	%r135, %r2, %r4;
	setp.ge.s32 	%p39, %r135, %r23;
	@%p39 bra 	$L__BB0_8;
	mad.lo.s32 	%r136, %r23, %r2, %r4;
	cvta.to.global.u64 	%rd10, %rd5;
	mul.wide.s32 	%rd11, %r136, 4;
	add.s64 	%rd12, %rd10, %rd11;
	st.global.u32 	[%rd12], %r142;
$L__BB0_8:
	ret;

}


// ===== COMPILED SASS (sm_100) =====

	.target	sm_100

	.elftype	@"ET_EXEC"


//--------------------- .note.nv.tkinfo           --------------------------
	.section	.note.nv.tkinfo,"",@"SHT_NOTE"
	.sectionflags	@"SHF_NOTE_NV_TKINFO"
	.tkinfo
        /*0018*/ 	.word	0x00000002
        /*0030*/ 	.string	""
        /*0030*/ 	.string	"ptxas"
        /*0030*/ 	.string	"Cuda compilation tools, release 13.0, V13.0.88"
        /*0030*/ 	.string	"Build cuda_13.0.r13.0/compiler.36424714_0"
        /*0030*/ 	.string	"-arch sm_100 -m 64 "



//--------------------- .note.nv.cuinfo           --------------------------
	.section	.note.nv.cuinfo,"",@"SHT_NOTE"
	.sectionflags	@"SHF_NOTE_NV_CUINFO"
        /*0018*/ 	.short	0x0002
        /*001a*/ 	.short	0x0064
        /*001c*/ 	.short	0x0082
	.zero		2


//--------------------- .nv.info                  --------------------------
	.section	.nv.info,"",@"SHT_CUDA_INFO"
	.align	4


	//----- nvinfo : EIATTR_REGCOUNT
	.align		4
        /*0000*/ 	.byte	0x04, 0x2f
        /*0002*/ 	.short	(.L_1 - .L_0)
	.align		4
.L_0:
        /*0004*/ 	.word	index@(_Z24warp_intrinsics_mat_multPKiS0_Pii)
        /*0008*/ 	.word	0x0000001e


	//----- nvinfo : EIATTR_FRAME_SIZE
	.align		4
.L_1:
        /*000c*/ 	.byte	0x04, 0x11
        /*000e*/ 	.short	(.L_3 - .L_2)
	.align		4
.L_2:
        /*0010*/ 	.word	index@(_Z24warp_intrinsics_mat_multPKiS0_Pii)
        /*0014*/ 	.word	0x00000000


	//----- nvinfo : EIATTR_MIN_STACK_SIZE
	.align		4
.L_3:
        /*0018*/ 	.byte	0x04, 0x12
        /*001a*/ 	.short	(.L_5 - .L_4)
	.align		4
.L_4:
        /*001c*/ 	.word	index@(_Z24warp_intrinsics_mat_multPKiS0_Pii)
        /*0020*/ 	.word	0x00000000
.L_5:


//--------------------- .nv.compat                --------------------------
	.section	.nv.compat,"",@"SHT_CUDA_COMPAT_INFO"
	.align	4
        /*0000*/ 	.byte	0x02, 0x09, 0x00, 0x00, 0x02, 0x02, 0x01, 0x00, 0x02, 0x05, 0x05, 0x00, 0x03, 0x07, 0x01, 0x01
        /*0010*/ 	.byte	0x02, 0x03, 0x00, 0x00, 0x02, 0x06, 0x01, 0x00, 0x04, 0x0b, 0x08, 0x00, 0x09, 0x00, 0x00, 0x00
        /*0020*/ 	.byte	0x00, 0x00, 0x00, 0x00


//--------------------- .nv.info._Z24warp_intrinsics_mat_multPKiS0_Pii --------------------------
	.section	.nv.info._Z24warp_intrinsics_mat_multPKiS0_Pii,"",@"SHT_CUDA_INFO"
	.sectionflags	@""
	.align	4


	//----- nvinfo : EIATTR_CUDA_API_VERSION
	.align		4
        /*0000*/ 	.byte	0x04, 0x37
        /*0002*/ 	.short	(.L_7 - .L_6)
.L_6:
        /*0004*/ 	.word	0x00000082


	//----- nvinfo : EIATTR_KPARAM_INFO
	.align		4
.L_7:
        /*0008*/ 	.byte	0x04, 0x17
        /*000a*/ 	.short	(.L_9 - .L_8)
.L_8:
        /*000c*/ 	.word	0x00000000
        /*0010*/ 	.short	0x0003
        /*0012*/ 	.short	0x0018
        /*0014*/ 	.byte	0x00, 0xf0, 0x11, 0x00


	//----- nvinfo : EIATTR_KPARAM_INFO
	.align		4
.L_9:
        /*0018*/ 	.byte	0x04, 0x17
        /*001a*/ 	.short	(.L_11 - .L_10)
.L_10:
        /*001c*/ 	.word	0x00000000
        /*0020*/ 	.short	0x0002
        /*0022*/ 	.short	0x0010
        /*0024*/ 	.byte	0x00, 0xf5, 0x21, 0x00


	//----- nvinfo : EIATTR_KPARAM_INFO
	.align		4
.L_11:
        /*0028*/ 	.byte	0x04, 0x17
        /*002a*/ 	.short	(.L_13 - .L_12)
.L_12:
        /*002c*/ 	.word	0x00000000
        /*0030*/ 	.short	0x0001
        /*0032*/ 	.short	0x0008
        /*0034*/ 	.byte	0x00, 0xf5, 0x21, 0x00


	//----- nvinfo : EIATTR_KPARAM_INFO
	.align		4
.L_13:
        /*0038*/ 	.byte	0x04, 0x17
        /*003a*/ 	.short	(.L_15 - .L_14)
.L_14:
        /*003c*/ 	.word	0x00000000
        /*0040*/ 	.short	0x0000
        /*0042*/ 	.short	0x0000
        /*0044*/ 	.byte	0x00, 0xf5, 0x21, 0x00


	//----- nvinfo : EIATTR_SPARSE_MMA_MASK
	.align		4
.L_15:
        /*0048*/ 	.byte	0x03, 0x50
        /*004a*/ 	.short	0x0000


	//----- nvinfo : EIATTR_MAXREG_COUNT
	.align		4
        /*004c*/ 	.byte	0x03, 0x1b
        /*004e*/ 	.short	0x00ff


	//----- nvinfo : EIATTR_NUM_BARRIERS
	.align		4
        /*0050*/ 	.byte	0x02, 0x4c
        /*0052*/ 	.byte	0x01
	.zero		1


	//----- nvinfo : EIATTR_MERCURY_ISA_VERSION
	.align		4
        /*0054*/ 	.byte	0x03, 0x5f
        /*0056*/ 	.short	0x0101


	//----- nvinfo : EIATTR_COOP_GROUP_MASK_REGIDS
	.align		4
        /*0058*/ 	.byte	0x04, 0x29
        /*005a*/ 	.short	(.L_17 - .L_16)


	//   ....[0]....
.L_16:
        /*005c*/ 	.word	0xffffffff


	//   ....[1]....
        /*0060*/ 	.word	0xffffffff


	//   ....[2]....
        /*0064*/ 	.word	0xffffffff


	//   ....[3]....
        /*0068*/ 	.word	0xffffffff


	//   ....[4]....
        /*006c*/ 	.word	0xffffffff


	//   ....[5]....
        /*0070*/ 	.word	0xffffffff


	//   ....[6]....
        /*0074*/ 	.word	0xffffffff


	//   ....[7]....
        /*0078*/ 	.word	0xffffffff


	//   ....[8]....
        /*007c*/ 	.word	0xffffffff


	//   ....[9]....
        /*0080*/ 	.word	0xffffffff


	//   ....[10]....
        /*0084*/ 	.word	0xffffffff


	//   ....[11]....
        /*0088*/ 	.word	0xffffffff


	//   ....[12]....
        /*008c*/ 	.word	0xffffffff


	//   ....[13]....
        /*0090*/ 	.word	0xffffffff


	//   ....[14]....
        /*0094*/ 	.word	0xffffffff


	//   ....[15]....
        /*0098*/ 	.word	0xffffffff


	//   ....[16]....
        /*009c*/ 	.word	0xffffffff


	//   ....[17]....
        /*00a0*/ 	.word	0xffffffff


	//   ....[18]....
        /*00a4*/ 	.word	0xffffffff


	//   ....[19]....
        /*00a8*/ 	.word	0xffffffff


	//   ....[20]....
        /*00ac*/ 	.word	0xffffffff


	//   ....[21]....
        /*00b0*/ 	.word	0xffffffff


	//   ....[22]....
        /*00b4*/ 	.word	0xffffffff


	//   ....[23]....
        /*00b8*/ 	.word	0xffffffff


	//   ....[24]....
        /*00bc*/ 	.word	0xffffffff


	//   ....[25]....
        /*00c0*/ 	.word	0xffffffff


	//   ....[26]....
        /*00c4*/ 	.word	0xffffffff


	//   ....[27]....
        /*00c8*/ 	.word	0xffffffff


	//   ....[28]....
        /*00cc*/ 	.word	0xffffffff


	//   ....[29]....
        /*00d0*/ 	.word	0xffffffff


	//   ....[30]....
        /*00d4*/ 	.word	0xffffffff


	//   ....[31]....
        /*00d8*/ 	.word	0xffffffff


	//   ....[32]....
        /*00dc*/ 	.word	0xffffffff


	//----- nvinfo : EIATTR_COOP_GROUP_INSTR_OFFSETS
	.align		4
.L_17:
        /*00e0*/ 	.byte	0x04, 0x28
        /*00e2*/ 	.short	(.L_19 - .L_18)


	//   ....[0]....
.L_18:
        /*00e4*/ 	.word	0x00000310


	//   ....[1]....
        /*00e8*/ 	.word	0x000003b0


	//   ....[2]....
        /*00ec*/ 	.word	0x000003c0


	//   ....[3]....
        /*00f0*/ 	.word	0x000003d0


	//   ....[4]....
        /*00f4*/ 	.word	0x000003e0


	//   ....[5]....
        /*00f8*/ 	.word	0x000003f0


	//   ....[6]....
        /*00fc*/ 	.word	0x00000400


	//   ....[7]....
        /*0100*/ 	.word	0x00000440


	//   ....[8]....
        /*0104*/ 	.word	0x00000470


	//   ....[9]....
        /*0108*/ 	.word	0x00000490


	//   ....[10]....
        /*010c*/ 	.word	0x000004c0


	//   ....[11]....
        /*0110*/ 	.word	0x00000500


	//   ....[12]....
        /*0114*/ 	.word	0x00000540


	//   ....[13]....
        /*0118*/ 	.word	0x00000570


	//   ....[14]....
        /*011c*/ 	.word	0x00000590


	//   ....[15]....
        /*0120*/ 	.word	0x000005b0


	//   ....[16]....
        /*0124*/ 	.word	0x000005e0


	//   ....[17]....
        /*0128*/ 	.word	0x00000610


	//   ....[18]....
        /*012c*/ 	.word	0x00000650


	//   ....[19]....
        /*0130*/ 	.word	0x00000680


	//   ....[20]....
        /*0134*/ 	.word	0x000006c0


	//   ....[21]....
        /*0138*/ 	.word	0x000006e0


	//   ....[22]....
        /*013c*/ 	.word	0x00000700


	//   ....[23]....
        /*0140*/ 	.word	0x00000740


	//   ....[24]....
        /*0144*/ 	.word	0x00000750


	//   ....[25]....
        /*0148*/ 	.word	0x000007b0


	//   ....[26]....
        /*014c*/ 	.word	0x000007e0


	//   ....[27]....
        /*0150*/ 	.word	0x00000820


	//   ....[28]....
        /*0154*/ 	.word	0x00000840


	//   ....[29]....
        /*0158*/ 	.word	0x00000860


	//   ....[30]....
        /*015c*/ 	.word	0x00000880


	//   ....[31]....
        /*0160*/ 	.word	0x000008a0


	//   ....[32]....
        /*0164*/ 	.word	0x000008b0


	//----- nvinfo : EIATTR_VRC_CTA_INIT_COUNT
	.align		4
.L_19:
        /*0168*/ 	.byte	0x02, 0x4a
	.zero		1
	.zero		1


	//----- nvinfo : EIATTR_EXIT_INSTR_OFFSETS
	.align		4
        /*016c*/ 	.byte	0x04, 0x1c
        /*016e*/ 	.short	(.L_21 - .L_20)


	//   ....[0]....
.L_20:
        /*0170*/ 	.word	0x00000970


	//   ....[1]....
        /*0174*/ 	.word	0x000009c0


	//----- nvinfo : EIATTR_CBANK_PARAM_SIZE
	.align		4
.L_21:
        /*0178*/ 	.byte	0x03, 0x19
        /*017a*/ 	.short	0x001c


	//----- nvinfo : EIATTR_PARAM_CBANK
	.align		4
        /*017c*/ 	.byte	0x04, 0x0a
        /*017e*/ 	.short	(.L_23 - .L_22)
	.align		4
.L_22:
        /*0180*/ 	.word	index@(.nv.constant0._Z24warp_intrinsics_mat_multPKiS0_Pii)
        /*0184*/ 	.short	0x0380
        /*0186*/ 	.short	0x001c


	//----- nvinfo : EIATTR_SW_WAR
	.align		4
.L_23:
        /*0188*/ 	.byte	0x04, 0x36
        /*018a*/ 	.short	(.L_25 - .L_24)
.L_24:
        /*018c*/ 	.word	0x00000008
.L_25:


//--------------------- .nv.callgraph             --------------------------
	.section	.nv.callgraph,"",@"SHT_CUDA_CALLGRAPH"
	.align	4
	.sectionentsize	8
	.align		4
        /*0000*/ 	.word	0x00000000
	.align		4
        /*0004*/ 	.word	0xffffffff
	.align		4
        /*0008*/ 	.word	0x00000000
	.align		4
        /*000c*/ 	.word	0xfffffffe
	.align		4
        /*0010*/ 	.word	0x00000000
	.align		4
        /*0014*/ 	.word	0xfffffffd
	.align		4
        /*0018*/ 	.word	0x00000000
	.align		4
        /*001c*/ 	.word	0xfffffffc


//--------------------- .text._Z24warp_intrinsics_mat_multPKiS0_Pii --------------------------
	.section	.text._Z24warp_intrinsics_mat_multPKiS0_Pii,"ax",@progbits
	.align	128
        .global         _Z24warp_intrinsics_mat_multPKiS0_Pii
        .type           _Z24warp_intrinsics_mat_multPKiS0_Pii,@function
        .size           _Z24warp_intrinsics_mat_multPKiS0_Pii,(.L_x_3 - _Z24warp_intrinsics_mat_multPKiS0_Pii)
        .other          _Z24warp_intrinsics_mat_multPKiS0_Pii,@"STO_CUDA_ENTRY STV_DEFAULT"
_Z24warp_intrinsics_mat_multPKiS0_Pii:
.text._Z24warp_intrinsics_mat_multPKiS0_Pii:
[----:B------:R-:W-:Y:S01]  /*0000*/  LDC R1, c[0x0][0x37c] ;  /* 0x0000df00ff017b82 */ /* 0x000fe20000000800 */
[----:B------:R-:W0:Y:S01]  /*0010*/  S2R R9, SR_TID.Y ;  /* 0x0000000000097919 */ /* 0x000e220000002200 */
[----:B------:R-:W1:Y:S06]  /*0020*/  LDCU UR6, c[0x0][0x398] ;  /* 0x00007300ff0677ac */ /* 0x000e6c0008000800 */
[----:B------:R-:W0:Y:S01]  /*0030*/  LDC R0, c[0x0][0x364] ;  /* 0x0000d900ff007b82 */ /* 0x000e220000000800 */
[----:B------:R-:W-:Y:S01]  /*0040*/  HFMA2 R12, -RZ, RZ, 0, 0 ;  /* 0x00000000ff0c7431 */ /* 0x000fe200000001ff */
[----:B------:R-:W2:Y:S01]  /*0050*/  S2R R8, SR_TID.X ;  /* 0x0000000000087919 */ /* 0x000ea20000002100 */
[----:B------:R-:W3:Y:S05]  /*0060*/  LDCU.64 UR8, c[0x0][0x358] ;  /* 0x00006b00ff0877ac */ /* 0x000eea0008000a00 */
[----:B------:R-:W0:Y:S08]  /*0070*/  S2UR UR4, SR_CTAID.Y ;  /* 0x00000000000479c3 */ /* 0x000e300000002600 */
[----:B------:R-:W2:Y:S01]  /*0080*/  S2UR UR5, SR_CTAID.X ;  /* 0x00000000000579c3 */ /* 0x000ea20000002500 */
[----:B-1----:R-:W-:-:S04]  /*0090*/  MOV R15, UR6 ;  /* 0x00000006000f7c02 */ /* 0x002fc80008000f00 */
[----:B------:R-:W-:-:S03]  /*00a0*/  ISETP.GE.AND P0, PT, R15, 0x1, PT ;  /* 0x000000010f00780c */ /* 0x000fc60003f06270 */
[----:B------:R-:W2:Y:S01]  /*00b0*/  LDC R3, c[0x0][0x360] ;  /* 0x0000d800ff037b82 */ /* 0x000ea20000000800 */
[----:B0-----:R-:W-:Y:S02]  /*00c0*/  IMAD R0, R0, UR4, R9 ;  /* 0x0000000400007c24 */ /* 0x001fe4000f8e0209 */
[----:B--2---:R-:W-:-:S05]  /*00d0*/  IMAD R3, R3, UR5, R8 ;  /* 0x0000000503037c24 */ /* 0x004fca000f8e0208 */
[----:B------:R-:W-:Y:S02]  /*00e0*/  VIMNMX R2, PT, PT, R0, R3, !PT ;  /* 0x0000000300027248 */ /* 0x000fe40007fe0100 */
[----:B---3--:R-:W-:Y:S05]  /*00f0*/  @!P0 BRA `(.L_x_0) ;  /* 0x0000000800188947 */ /* 0x008fea0003800000 */
[----:B------:R-:W0:Y:S01]  /*0100*/  S2UR UR5, SR_CgaCtaId ;  /* 0x00000000000579c3 */ /* 0x000e220000008800 */
[----:B------:R-:W-:Y:S01]  /*0110*/  UMOV UR4, 0x400 ;  /* 0x0000040000047882 */ /* 0x000fe20000000000 */
[----:B------:R-:W-:Y:S01]  /*0120*/  IADD3 R6, PT, PT, R15, 0x1f, RZ ;  /* 0x0000001f0f067810 */ /* 0x000fe20007ffe0ff */
[CC--:B------:R-:W-:Y:S01]  /*0130*/  IMAD R4, R0.reuse, R15.reuse, R8 ;  /* 0x0000000f00047224 */ /* 0x0c0fe200078e0208 */
[-C--:B------:R-:W-:Y:S02]  /*0140*/  ISETP.GE.AND P0, PT, R3, R15.reuse, PT ;  /* 0x0000000f0300720c */ /* 0x080fe40003f06270 */
[----:B------:R-:W-:Y:S01]  /*0150*/  SHF.R.U32.HI R10, RZ, 0x5, R6 ;  /* 0x00000005ff0a7819 */ /* 0x000fe20000011606 */
[-C--:B------:R-:W-:Y:S01]  /*0160*/  IMAD R6, R9, R15.reuse, R3 ;  /* 0x0000000f09067224 */ /* 0x080fe200078e0203 */
[----:B------:R-:W1:Y:S01]  /*0170*/  LDC R5, c[0x0][0x398] ;  /* 0x0000e600ff057b82 */ /* 0x000e620000000800 */
[----:B------:R-:W-:Y:S02]  /*0180*/  ISETP.LT.U32.AND P0, PT, R0, R15, !P0 ;  /* 0x0000000f0000720c */ /* 0x000fe40004701070 */
[----:B------:R-:W-:-:S02]  /*0190*/  MOV R12, RZ ;  /* 0x000000ff000c7202 */ /* 0x000fc40000000f00 */
[----:B------:R-:W-:Y:S01]  /*01a0*/  IADD3 R10, PT, PT, -R10, RZ, RZ ;  /* 0x000000ff0a0a7210 */ /* 0x000fe20007ffe1ff */
[----:B0-----:R-:W-:Y:S02]  /*01b0*/  ULEA UR6, UR5, UR4, 0x18 ;  /* 0x0000000405067291 */ /* 0x001fe4000f8ec0ff */
[----:B------:R-:W-:-:S04]  /*01c0*/  UIADD3 UR4, UPT, UPT, UR4, 0x1000, URZ ;  /* 0x0000100004047890 */ /* 0x000fc8000fffe0ff */
[----:B------:R-:W-:Y:S01]  /*01d0*/  ULEA UR4, UR5, UR4, 0x18 ;  /* 0x0000000405047291 */ /* 0x000fe2000f8ec0ff */
[----:B------:R-:W-:-:S04]  /*01e0*/  LEA R7, R9, UR6, 0x7 ;  /* 0x0000000609077c11 */ /* 0x000fc8000f8e38ff */
[C---:B------:R-:W-:Y:S02]  /*01f0*/  LEA R7, R8.reuse, R7, 0x2 ;  /* 0x0000000708077211 */ /* 0x040fe400078e10ff */
[----:B------:R-:W-:-:S04]  /*0200*/  LEA R8, R8, UR4, 0x2 ;  /* 0x0000000408087c11 */ /* 0x000fc8000f8e10ff */
[----:B------:R-:W-:-:S07]  /*0210*/  LEA R9, R9, R8, 0x7 ;  /* 0x0000000809097211 */ /* 0x000fce00078e38ff */
.L_x_1:
[----:B------:R-:W0:Y:S08]  /*0220*/  LDC.64 R16, c[0x0][0x388] ;  /* 0x0000e200ff107b82 */ /* 0x000e300000000a00 */
[----:B------:R-:W2:Y:S01]  /*0230*/  LDC.64 R14, c[0x0][0x380] ;  /* 0x0000e000ff0e7b82 */ /* 0x000ea20000000a00 */
[----:B0-----:R-:W-:-:S05]  /*0240*/  @P0 IMAD.WIDE.U32 R16, R6, 0x4, R16 ;  /* 0x0000000406100825 */ /* 0x001fca00078e0010 */
[----:B------:R-:W3:Y:S01]  /*0250*/  @P0 LDG.E R18, desc[UR8][R16.64] ;  /* 0x0000000810120981 */ /* 0x000ee2000c1e1900 */
[----:B--2---:R-:W-:-:S06]  /*0260*/  @P0 IMAD.WIDE.U32 R14, R4, 0x4, R14 ;  /* 0x00000004040e0825 */ /* 0x004fcc00078e000e */
[----:B------:R-:W2:Y:S01]  /*0270*/  @P0 LDG.E R14, desc[UR8][R14.64] ;  /* 0x000000080e0e0981 */ /* 0x000ea2000c1e1900 */
[----:B------:R-:W-:-:S04]  /*0280*/  IADD3 R10, PT, PT, R10, 0x1, RZ ;  /* 0x000000010a0a7810 */ /* 0x000fc80007ffe0ff */
[----:B------:R-:W-:Y:S02]  /*0290*/  ISETP.NE.AND P1, PT, R10, RZ, PT ;  /* 0x000000ff0a00720c */ /* 0x000fe40003f25270 */
[----:B------:R-:W-:Y:S02]  /*02a0*/  IADD3 R4, PT, PT, R4, 0x20, RZ ;  /* 0x0000002004047810 */ /* 0x000fe40007ffe0ff */
[----:B------:R-:W-:Y:S01]  /*02b0*/  @!P0 MOV R18, RZ ;  /* 0x000000ff00128202 */ /* 0x000fe20000000f00 */
[----:B--2---:R-:W-:Y:S04]  /*02c0*/  @P0 STS [R7], R14 ;  /* 0x0000000e07000388 */ /* 0x004fe80000000800 */
[----:B------:R-:W-:Y:S04]  /*02d0*/  @!P0 STS [R7], RZ ;  /* 0x000000ff07008388 */ /* 0x000fe80000000800 */
[----:B---3--:R-:W-:Y:S01]  /*02e0*/  STS [R9], R18 ;  /* 0x0000001209007388 */ /* 0x008fe20000000800 */
[----:B------:R-:W-:Y:S06]  /*02f0*/  BAR.SYNC.DEFER_BLOCKING 0x0 ;  /* 0x0000000000007b1d */ /* 0x000fec0000010000 */
[----:B------:R-:W0:Y:S01]  /*0300*/  LDS R11, [R7] ;  /* 0x00000000070b7984 */ /* 0x000e220000000800 */
[----:B------:R-:W-:-:S03]  /*0310*/  NOP ;  /* 0x0000000000007918 */ /* 0x000fc60000000000 */
[----:B------:R-:W-:Y:S04]  /*0320*/  LDS R24, [R8] ;  /* 0x0000000008187984 */ /* 0x000fe80000000800 */
[----:B------:R-:W-:Y:S04]  /*0330*/  LDS R27, [R8+0x80] ;  /* 0x00008000081b7984 */ /* 0x000fe80000000800 */
[----:B------:R-:W-:Y:S04]  /*0340*/  LDS R21, [R8+0x100] ;  /* 0x0001000008157984 */ /* 0x000fe80000000800 */
[----:B------:R-:W-:Y:S04]  /*0350*/  LDS R25, [R8+0x180] ;  /* 0x0001800008197984 */ /* 0x000fe80000000800 */
[----:B------:R-:W-:Y:S04]  /*0360*/  LDS R16, [R8+0x200] ;  /* 0x0002000008107984 */ /* 0x000fe80000000800 */
[----:B------:R-:W-:Y:S04]  /*0370*/  LDS R17, [R8+0x280] ;  /* 0x0002800008117984 */ /* 0x000fe80000000800 */
[----:B------:R-:W-:Y:S04]  /*0380*/  LDS R19, [R8+0x300] ;  /* 0x0003000008137984 */ /* 0x000fe80000000800 */
[----:B------:R-:W-:Y:S04]  /*0390*/  LDS R14, [R8+0x380] ;  /* 0x00038000080e7984 */ /* 0x000fe80000000800 */
[----:B------:R-:W-:Y:S04]  /*03a0*/  LDS R15, [R8+0x400] ;  /* 0x00040000080f7984 */ /* 0x000fe80000000800 */
[----:B0-----:R-:W0:Y:S04]  /*03b0*/  SHFL.IDX PT, R13, R11, RZ, 0x1f ;  /* 0x00001fff0b0d7589 */ /* 0x001e2800000e0000 */
[----:B------:R-:W2:Y:S04]  /*03c0*/  SHFL.IDX PT, R26, R11, 0x1, 0x1f ;  /* 0x00201f000b1a7f89 */ /* 0x000ea800000e0000 */
[----:B------:R-:W3:Y:S04]  /*03d0*/  SHFL.IDX PT, R22, R11, 0x2, 0x1f ;  /* 0x00401f000b167f89 */ /* 0x000ee800000e0000 */
[----:B------:R-:W4:Y:S04]  /*03e0*/  SHFL.IDX PT, R20, R11, 0x3, 0x1f ;  /* 0x00601f000b147f89 */ /* 0x000f2800000e0000 */
[----:B------:R-:W5:Y:S04]  /*03f0*/  SHFL.IDX PT, R23, R11, 0x4, 0x1f ;  /* 0x00801f000b177f89 */ /* 0x000f6800000e0000 */
[----:B------:R-:W1:Y:S01]  /*0400*/  SHFL.IDX PT, R18, R11, 0x5, 0x1f ;  /* 0x00a01f000b127f89 */ /* 0x000e6200000e0000 */
[----:B0-----:R-:W-:-:S03]  /*0410*/  IMAD R13, R13, R24, R12 ;  /* 0x000000180d0d7224 */ /* 0x001fc600078e020c */
[----:B------:R-:W-:Y:S01]  /*0420*/  LDS R12, [R8+0x500] ;  /* 0x00050000080c7984 */ /* 0x000fe20000000800 */
[----:B--2---:R-:W-:-:S03]  /*0430*/  IMAD R27, R26, R27, R13 ;  /* 0x0000001b1a1b7224 */ /* 0x004fc600078e020d */
[----:B------:R-:W0:Y:S04]  /*0440*/  SHFL.IDX PT, R26, R11, 0x6, 0x1f ;  /* 0x00c01f000b1a7f89 */ /* 0x000e2800000e0000 */
[----:B------:R-:W-:Y:S01]  /*0450*/  LDS R13, [R8+0x480] ;  /* 0x00048000080d7984 */ /* 0x000fe20000000800 */
[----:B---3--:R-:W-:-:S03]  /*0460*/  IMAD R22, R22, R21, R27 ;  /* 0x0000001516167224 */ /* 0x008fc600078e021b */
[----:B------:R-:W2:Y:S01]  /*0470*/  SHFL.IDX PT, R21, R11, 0x7, 0x1f ;  /* 0x00e01f000b157f89 */ /* 0x000ea200000e0000 */
[----:B----4-:R-:W-:-:S03]  /*0480*/  IMAD R20, R20, R25, R22 ;  /* 0x0000001914147224 */ /* 0x010fc600078e0216 */
[----:B------:R-:W3:Y:S01]  /*0490*/  SHFL.IDX PT, R24, R11, 0x8, 0x1f ;  /* 0x01001f000b187f89 */ /* 0x000ee200000e0000 */
[----:B-----5:R-:W-:-:S03]  /*04a0*/  IMAD R23, R23, R16, R20 ;  /* 0x0000001017177224 */ /* 0x020fc600078e0214 */
[----:B------:R-:W-:Y:S04]  /*04b0*/  LDS R22, [R8+0x580] ;  /* 0x0005800008167984 */ /* 0x000fe80000000800 */
[----:B------:R-:W4:Y:S01]  /*04c0*/  SHFL.IDX PT, R16, R11, 0x9, 0x1f ;  /* 0x01201f000b107f89 */ /* 0x000f2200000e0000 */
[----:B-1----:R-:W-:-:S03]  /*04d0*/  IMAD R23, R18, R17, R23 ;  /* 0x0000001112177224 */ /* 0x002fc600078e0217 */
[----:B------:R-:W-:Y:S01]  /*04e0*/  LDS R20, [R8+0x600] ;  /* 0x0006000008147984 */ /* 0x000fe20000000800 */
[----:B0-----:R-:W-:-:S03]  /*04f0*/  IMAD R23, R26, R19, R23 ;  /* 0x000000131a177224 */ /* 0x001fc600078e0217 */
[----:B------:R-:W0:Y:S04]  /*0500*/  SHFL.IDX PT, R17, R11, 0xa, 0x1f ;  /* 0x01401f000b117f89 */ /* 0x000e2800000e0000 */
[----:B------:R-:W-:Y:S04]  /*0510*/  LDS R18, [R8+0x680] ;  /* 0x0006800008127984 */ /* 0x000fe80000000800 */
[----:B------:R-:W-:Y:S01]  /*0520*/  LDS R19, [R8+0x700] ;  /* 0x0007000008137984 */ /* 0x000fe20000000800 */
[----:B--2---:R-:W-:-:S03]  /*0530*/  IMAD R21, R21, R14, R23 ;  /* 0x0000000e15157224 */ /* 0x004fc600078e0217 */
[----:B------:R-:W1:Y:S04]  /*0540*/  SHFL.IDX PT, R25, R11, 0xb, 0x1f ;  /* 0x01601f000b197f89 */ /* 0x000e6800000e0000 */
[----:B------:R-:W-:Y:S01]  /*0550*/  LDS R14, [R8+0x780] ;  /* 0x00078000080e7984 */ /* 0x000fe20000000800 */
[----:B---3--:R-:W-:-:S03]  /*0560*/  IMAD R24, R24, R15, R21 ;  /* 0x0000000f18187224 */ /* 0x008fc600078e0215 */
[----:B------:R-:W2:Y:S01]  /*0570*/  SHFL.IDX PT, R23, R11, 0xc, 0x1f ;  /* 0x01801f000b177f89 */ /* 0x000ea200000e0000 */
[----:B----4-:R-:W-:-:S03]  /*0580*/  IMAD R24, R16, R13, R24 ;  /* 0x0000000d10187224 */ /* 0x010fc600078e0218 */
[----:B------:R-:W3:Y:S04]  /*0590*/  SHFL.IDX PT, R21, R11, 0xd, 0x1f ;  /* 0x01a01f000b157f89 */ /* 0x000ee800000e0000 */
[----:B------:R-:W-:Y:S04]  /*05a0*/  LDS R15, [R8+0x800] ;  /* 0x00080000080f7984 */ /* 0x000fe80000000800 */
[----:B------:R-:W4:Y:S01]  /*05b0*/  SHFL.IDX PT, R16, R11, 0xe, 0x1f ;  /* 0x01c01f000b107f89 */ /* 0x000f2200000e0000 */
[----:B0-----:R-:W-:-:S03]  /*05c0*/  IMAD R24, R17, R12, R24 ;  /* 0x0000000c11187224 */ /* 0x001fc600078e0218 */
[----:B------:R-:W-:Y:S04]  /*05d0*/  LDS R13, [R8+0x880] ;  /* 0x00088000080d7984 */ /* 0x000fe80000000800 */
[----:B------:R-:W0:Y:S04]  /*05e0*/  SHFL.IDX PT, R17, R11, 0xf, 0x1f ;  /* 0x01e01f000b117f89 */ /* 0x000e2800000e0000 */
[----:B------:R-:W-:Y:S01]  /*05f0*/  LDS R12, [R8+0x900] ;  /* 0x00090000080c7984 */ /* 0x000fe20000000800 */
[----:B-1----:R-:W-:-:S03]  /*0600*/  IMAD R25, R25, R22, R24 ;  /* 0x0000001619197224 */ /* 0x002fc600078e0218 */
[----:B------:R-:W1:Y:S01]  /*0610*/  SHFL.IDX PT, R24, R11, 0x10, 0x1f ;  /* 0x02001f000b187f89 */ /* 0x000e6200000e0000 */
[----:B--2---:R-:W-:-:S03]  /*0620*/  IMAD R23, R23, R20, R25 ;  /* 0x0000001417177224 */ /* 0x004fc600078e0219 */
[----:B------:R-:W-:Y:S01]  /*0630*/  LDS R22, [R8+0x980] ;  /* 0x0009800008167984 */ /* 0x000fe20000000800 */
[----:B---3--:R-:W-:-:S03]  /*0640*/  IMAD R23, R21, R18, R23 ;  /* 0x0000001215177224 */ /* 0x008fc600078e0217 */
[----:B------:R-:W2:Y:S04]  /*0650*/  SHFL.IDX PT, R26, R11, 0x11, 0x1f ;  /* 0x02201f000b1a7f89 */ /* 0x000ea800000e0000 */
[----:B------:R-:W-:Y:S01]  /*0660*/  LDS R20, [R8+0xa00] ;  /* 0x000a000008147984 */ /* 0x000fe20000000800 */
[----:B----4-:R-:W-:-:S03]  /*0670*/  IMAD R19, R16, R19, R23 ;  /* 0x0000001310137224 */ /* 0x010fc600078e0217 */
[----:B------:R-:W3:Y:S04]  /*0680*/  SHFL.IDX PT, R21, R11, 0x12, 0x1f ;  /* 0x02401f000b157f89 */ /* 0x000ee800000e0000 */
[----:B------:R-:W-:Y:S01]  /*0690*/  LDS R18, [R8+0xa80] ;  /* 0x000a800008127984 */ /* 0x000fe20000000800 */
[----:B0-----:R-:W-:-:S03]  /*06a0*/  IMAD R23, R17, R14, R19 ;  /* 0x0000000e11177224 */ /* 0x001fc600078e0213 */
[----:B------:R-:W-:Y:S04]  /*06b0*/  LDS R16, [R8+0xb00] ;  /* 0x000b000008107984 */ /* 0x000fe80000000800 */
[----:B------:R-:W0:Y:S04]  /*06c0*/  SHFL.IDX PT, R19, R11, 0x13, 0x1f ;  /* 0x02601f000b137f89 */ /* 0x000e2800000e0000 */
[----:B------:R-:W-:Y:S04]  /*06d0*/  LDS R14, [R8+0xb80] ;  /* 0x000b8000080e7984 */ /* 0x000fe80000000800 */
[----:B------:R-:W4:Y:S01]  /*06e0*/  SHFL.IDX PT, R17, R11, 0x14, 0x1f ;  /* 0x02801f000b117f89 */ /* 0x000f2200000e0000 */
[----:B-1----:R-:W-:-:S03]  /*06f0*/  IMAD R23, R24, R15, R23 ;  /* 0x0000000f18177224 */ /* 0x002fc600078e0217 */
[----:B------:R-:W1:Y:S01]  /*0700*/  SHFL.IDX PT, R15, R11, 0x15, 0x1f ;  /* 0x02a01f000b0f7f89 */ /* 0x000e6200000e0000 */
[----:B--2---:R-:W-:-:S03]  /*0710*/  IMAD R26, R26, R13, R23 ;  /* 0x0000000d1a1a7224 */ /* 0x004fc600078e0217 */
[----:B------:R-:W-:Y:S01]  /*0720*/  LDS R13, [R8+0xc00] ;  /* 0x000c0000080d7984 */ /* 0x000fe20000000800 */
[----:B---3--:R-:W-:-:S03]  /*0730*/  IMAD R26, R21, R12, R26 ;  /* 0x0000000c151a7224 */ /* 0x008fc600078e021a */
[----:B------:R-:W2:Y:S04]  /*0740*/  SHFL.IDX PT, R23, R11, 0x16, 0x1f ;  /* 0x02c01f000b177f89 */ /* 0x000ea800000e0000 */
[----:B------:R-:W3:Y:S04]  /*0750*/  SHFL.IDX PT, R25, R11, 0x17, 0x1f ;  /* 0x02e01f000b197f89 */ /* 0x000ee800000e0000 */
[----:B------:R-:W-:Y:S01]  /*0760*/  LDS R12, [R8+0xc80] ;  /* 0x000c8000080c7984 */ /* 0x000fe20000000800 */
[----:B0-----:R-:W-:-:S03]  /*0770*/  IMAD R22, R19, R22, R26 ;  /* 0x0000001613167224 */ /* 0x001fc600078e021a */
[----:B------:R-:W-:Y:S01]  /*0780*/  LDS R21, [R8+0xd00] ;  /* 0x000d000008157984 */ /* 0x000fe20000000800 */
[----:B----4-:R-:W-:-:S03]  /*0790*/  IMAD R22, R17, R20, R22 ;  /* 0x0000001411167224 */ /* 0x010fc600078e0216 */
[----:B------:R-:W-:Y:S04]  /*07a0*/  LDS R19, [R8+0xd80] ;  /* 0x000d800008137984 */ /* 0x000fe80000000800 */
[----:B------:R-:W0:Y:S01]  /*07b0*/  SHFL.IDX PT, R20, R11, 0x18, 0x1f ;  /* 0x03001f000b147f89 */ /* 0x000e2200000e0000 */
[----:B-1----:R-:W-:-:S03]  /*07c0*/  IMAD R18, R15, R18, R22 ;  /* 0x000000120f127224 */ /* 0x002fc600078e0216 */
[----:B------:R-:W-:Y:S04]  /*07d0*/  LDS R17, [R8+0xe00] ;  /* 0x000e000008117984 */ /* 0x000fe80000000800 */
[----:B------:R-:W1:Y:S01]  /*07e0*/  SHFL.IDX PT, R27, R11, 0x19, 0x1f ;  /* 0x03201f000b1b7f89 */ /* 0x000e6200000e0000 */
[----:B--2---:R-:W-:-:S03]  /*07f0*/  IMAD R23, R23, R16, R18 ;  /* 0x0000001017177224 */ /* 0x004fc600078e0212 */
[----:B------:R-:W-:Y:S01]  /*0800*/  LDS R15, [R8+0xe80] ;  /* 0x000e8000080f7984 */ /* 0x000fe20000000800 */
[----:B---3--:R-:W-:-:S03]  /*0810*/  IMAD R23, R25, R14, R23 ;  /* 0x0000000e19177224 */ /* 0x008fc600078e0217 */
[----:B------:R-:W2:Y:S04]  /*0820*/  SHFL.IDX PT, R18, R11, 0x1a, 0x1f ;  /* 0x03401f000b127f89 */ /* 0x000ea800000e0000 */
[----:B------:R-:W-:Y:S04]  /*0830*/  LDS R16, [R8+0xf00] ;  /* 0x000f000008107984 */ /* 0x000fe80000000800 */
[----:B------:R-:W3:Y:S04]  /*0840*/  SHFL.IDX PT, R26, R11, 0x1b, 0x1f ;  /* 0x03601f000b1a7f89 */ /* 0x000ee800000e0000 */
[----:B------:R-:W-:Y:S04]  /*0850*/  LDS R14, [R8+0xf80] ;  /* 0x000f8000080e7984 */ /* 0x000fe80000000800 */
[----:B------:R-:W4:Y:S01]  /*0860*/  SHFL.IDX PT, R24, R11, 0x1c, 0x1f ;  /* 0x03801f000b187f89 */ /* 0x000f2200000e0000 */
[----:B0-----:R-:W-:-:S03]  /*0870*/  IMAD R20, R20, R13, R23 ;  /* 0x0000000d14147224 */ /* 0x001fc600078e0217 */
[----:B------:R-:W0:Y:S01]  /*0880*/  SHFL.IDX PT, R22, R11, 0x1d, 0x1f ;  /* 0x03a01f000b167f89 */ /* 0x000e2200000e0000 */
[----:B-1----:R-:W-:-:S03]  /*0890*/  IMAD R12, R27, R12, R20 ;  /* 0x0000000c1b0c7224 */ /* 0x002fc600078e0214 */
[----:B------:R-:W1:Y:S04]  /*08a0*/  SHFL.IDX PT, R13, R11, 0x1e, 0x1f ;  /* 0x03c01f000b0d7f89 */ /* 0x000e6800000e0000 */
[----:B------:R-:W5:Y:S01]  /*08b0*/  SHFL.IDX PT, R20, R11, 0x1f, 0x1f ;  /* 0x03e01f000b147f89 */ /* 0x000f6200000e0000 */
[----:B--2---:R-:W-:-:S04]  /*08c0*/  IMAD R12, R18, R21, R12 ;  /* 0x00000015120c7224 */ /* 0x004fc800078e020c */
[----:B---3--:R-:W-:-:S04]  /*08d0*/  IMAD R12, R26, R19, R12 ;  /* 0x000000131a0c7224 */ /* 0x008fc800078e020c */
[----:B----4-:R-:W-:-:S04]  /*08e0*/  IMAD R12, R24, R17, R12 ;  /* 0x00000011180c7224 */ /* 0x010fc800078e020c */
[----:B0-----:R-:W-:Y:S01]  /*08f0*/  IMAD R12, R22, R15, R12 ;  /* 0x0000000f160c7224 */ /* 0x001fe200078e020c */
[----:B------:R-:W-:-:S03]  /*0900*/  MOV R15, R5 ;  /* 0x00000005000f7202 */ /* 0x000fc60000000f00 */
[----:B-1----:R-:W-:Y:S01]  /*0910*/  IMAD R13, R13, R16, R12 ;  /* 0x000000100d0d7224 */ /* 0x002fe200078e020c */
[----:B------:R-:W-:-:S03]  /*0920*/  LEA R6, R15, R6, 0x5 ;  /* 0x000000060f067211 */ /* 0x000fc600078e28ff */
[----:B-----5:R-:W-:Y:S01]  /*0930*/  IMAD R12, R20, R14, R13 ;  /* 0x0000000e140c7224 */ /* 0x020fe200078e020d */
[----:B------:R-:W-:Y:S06]  /*0940*/  BAR.SYNC.DEFER_BLOCKING 0x0 ;  /* 0x0000000000007b1d */ /* 0x000fec0000010000 */
[----:B------:R-:W-:Y:S05]  /*0950*/  @P1 BRA `(.L_x_1) ;  /* 0xfffffff800301947 */ /* 0x000fea000383ffff */
.L_x_0:
[----:B------:R-:W-:-:S13]  /*0960*/  ISETP.GE.AND P0, PT, R2, R15, PT ;  /* 0x0000000f0200720c */ /* 0x000fda0003f06270 */
[----:B------:R-:W-:Y:S05]  /*0970*/  @P0 EXIT ;  /* 0x000000000000094d */ /* 0x000fea0003800000 */
[----:B------:R-:W0:Y:S01]  /*0980*/  LDC.64 R4, c[0x0][0x390] ;  /* 0x0000e400ff047b82 */ /* 0x000e220000000a00 */
[----:B------:R-:W-:-:S04]  /*0990*/  IMAD R3, R0, R15, R3 ;  /* 0x0000000f00037224 */ /* 0x000fc800078e0203 */
[----:B0-----:R-:W-:-:S05]  /*09a0*/  IMAD.WIDE R2, R3, 0x4, R4 ;  /* 0x0000000403027825 */ /* 0x001fca00078e0204 */
[----:B------:R-:W-:Y:S01]  /*09b0*/  STG.E desc[UR8][R2.64], R12 ;  /* 0x0000000c02007986 */ /* 0x000fe2000c101908 */
[----:B------:R-:W-:Y:S05]  /*09c0*/  EXIT ;  /* 0x000000000000794d */ /* 0x000fea0003800000 */
.L_x_2:
[----:B------:R-:W-:-:S00]  /*09d0*/  BRA `(.L_x_2) ;  /* 0xfffffffc00fc7947 */ /* 0x000fc0000383ffff */
[----:B------:R-:W-:-:S00]  /*09e0*/  NOP ;  /* 0x0000000000007918 */ /* 0x000fc00000000000 */
        /* <DEDUP_REMOVED lines=9> */
.L_x_3:


//--------------------- .nv.shared._Z24warp_intrinsics_mat_multPKiS0_Pii --------------------------
	.section	.nv.shared._Z24warp_intrinsics_mat_multPKiS0_Pii,"aw",@nobits
	.sectionflags	@""
	.align	4
.nv.shared._Z24warp_intrinsics_mat_multPKiS0_Pii:
	.zero		9216


//--------------------- .nv.shared.reserved.0     --------------------------
	.section	.nv.shared.reserved.0,"aw",@nobits
	.weak		__nv_reservedSMEM_offset_0_alias
	.size		__nv_reservedSMEM_offset_0_alias, 0, 64
	.other		__nv_reservedSMEM_offset_0_alias,@"STO_CUDA_RESERVED_SHARED STV_DEFAULT"
__nv_reservedSMEM_offset_0_alias:
	.zero		0
	.zero		64


//--------------------- .nv.constant0._Z24warp_intrinsics_mat_multPKiS0_Pii --------------------------
	.section	.nv.constant0._Z24warp_intrinsics_mat_multPKiS0_Pii,"a",@progbits
	.sectionflags	@""
	.align	4
.nv.constant0._Z24warp_intrinsics_mat_multPKiS0_Pii:
	.zero		924


//--------------------- SYMBOLS --------------------------

	.type		.nv.reservedSmem.offset0,@object
	.size		.nv.reservedSmem.offset0,0x4
	.type		.nv.reservedSmem.cap,@object
	.size		.nv.reservedSmem.cap,0x4
